//
// Generated by NVIDIA NVVM Compiler
//
// Compiler Build ID: CL-36424714
// Cuda compilation tools, release 13.0, V13.0.88
// Based on NVVM 20.0.0
//

.version 9.0
.target sm_100
.address_size 64

	// .globl	default_function_kernel0
// _ZZ24default_function_kernel0E8A_shared has been demoted
// _ZZ24default_function_kernel0E8B_shared has been demoted

.visible .entry default_function_kernel0(
	.param .u64 .ptr .align 1 default_function_kernel0_param_0,
	.param .u64 .ptr .align 1 default_function_kernel0_param_1,
	.param .u64 .ptr .align 1 default_function_kernel0_param_2
)
{
	.reg .pred 	%p<3>;
	.reg .b32 	%r<15>;
	.reg .b32 	%f<324>;
	.reg .b64 	%rd<19>;
	// demoted variable
	.shared .align 4 .b8 _ZZ24default_function_kernel0E8A_shared[2048];
	// demoted variable
	.shared .align 4 .b8 _ZZ24default_function_kernel0E8B_shared[256];
	ld.param.u64 	%rd8, [default_function_kernel0_param_0];
	ld.param.u64 	%rd9, [default_function_kernel0_param_1];
	ld.param.u64 	%rd7, [default_function_kernel0_param_2];
	cvta.to.global.u64 	%rd10, %rd9;
	cvta.to.global.u64 	%rd11, %rd8;
	mov.u32 	%r1, %ctaid.y;
	shl.b32 	%r7, %r1, 14;
	mov.u32 	%r2, %tid.y;
	shl.b32 	%r8, %r2, 11;
	add.s32 	%r9, %r7, %r8;
	shl.b32 	%r10, %r2, 8;
	mov.u32 	%r11, _ZZ24default_function_kernel0E8A_shared;
	add.s32 	%r3, %r11, %r10;
	mul.wide.u32 	%rd12, %r9, 4;
	add.s64 	%rd13, %rd12, %rd11;
	add.s64 	%rd18, %rd13, 128;
	add.s64 	%rd17, %rd10, 128;
	mov.f32 	%f323, 0f00000000;
	mov.b32 	%r14, 0;
$L__BB0_1:
	setp.ne.s32 	%p1, %r2, 0;
	bar.sync 	0;
	ld.global.nc.f32 	%f4, [%rd18+-128];
	st.shared.f32 	[%r3], %f4;
	ld.global.nc.f32 	%f5, [%rd18+-124];
	st.shared.f32 	[%r3+4], %f5;
	ld.global.nc.f32 	%f6, [%rd18+-120];
	st.shared.f32 	[%r3+8], %f6;
	ld.global.nc.f32 	%f7, [%rd18+-116];
	st.shared.f32 	[%r3+12], %f7;
	ld.global.nc.f32 	%f8, [%rd18+-112];
	st.shared.f32 	[%r3+16], %f8;
	ld.global.nc.f32 	%f9, [%rd18+-108];
	st.shared.f32 	[%r3+20], %f9;
	ld.global.nc.f32 	%f10, [%rd18+-104];
	st.shared.f32 	[%r3+24], %f10;
	ld.global.nc.f32 	%f11, [%rd18+-100];
	st.shared.f32 	[%r3+28], %f11;
	ld.global.nc.f32 	%f12, [%rd18+-96];
	st.shared.f32 	[%r3+32], %f12;
	ld.global.nc.f32 	%f13, [%rd18+-92];
	st.shared.f32 	[%r3+36], %f13;
	ld.global.nc.f32 	%f14, [%rd18+-88];
	st.shared.f32 	[%r3+40], %f14;
	ld.global.nc.f32 	%f15, [%rd18+-84];
	st.shared.f32 	[%r3+44], %f15;
	ld.global.nc.f32 	%f16, [%rd18+-80];
	st.shared.f32 	[%r3+48], %f16;
	ld.global.nc.f32 	%f17, [%rd18+-76];
	st.shared.f32 	[%r3+52], %f17;
	ld.global.nc.f32 	%f18, [%rd18+-72];
	st.shared.f32 	[%r3+56], %f18;
	ld.global.nc.f32 	%f19, [%rd18+-68];
	st.shared.f32 	[%r3+60], %f19;
	ld.global.nc.f32 	%f20, [%rd18+-64];
	st.shared.f32 	[%r3+64], %f20;
	ld.global.nc.f32 	%f21, [%rd18+-60];
	st.shared.f32 	[%r3+68], %f21;
	ld.global.nc.f32 	%f22, [%rd18+-56];
	st.shared.f32 	[%r3+72], %f22;
	ld.global.nc.f32 	%f23, [%rd18+-52];
	st.shared.f32 	[%r3+76], %f23;
	ld.global.nc.f32 	%f24, [%rd18+-48];
	st.shared.f32 	[%r3+80], %f24;
	ld.global.nc.f32 	%f25, [%rd18+-44];
	st.shared.f32 	[%r3+84], %f25;
	ld.global.nc.f32 	%f26, [%rd18+-40];
	st.shared.f32 	[%r3+88], %f26;
	ld.global.nc.f32 	%f27, [%rd18+-36];
	st.shared.f32 	[%r3+92], %f27;
	ld.global.nc.f32 	%f28, [%rd18+-32];
	st.shared.f32 	[%r3+96], %f28;
	ld.global.nc.f32 	%f29, [%rd18+-28];
	st.shared.f32 	[%r3+100], %f29;
	ld.global.nc.f32 	%f30, [%rd18+-24];
	st.shared.f32 	[%r3+104], %f30;
	ld.global.nc.f32 	%f31, [%rd18+-20];
	st.shared.f32 	[%r3+108], %f31;
	ld.global.nc.f32 	%f32, [%rd18+-16];
	st.shared.f32 	[%r3+112], %f32;
	ld.global.nc.f32 	%f33, [%rd18+-12];
	st.shared.f32 	[%r3+116], %f33;
	ld.global.nc.f32 	%f34, [%rd18+-8];
	st.shared.f32 	[%r3+120], %f34;
	ld.global.nc.f32 	%f35, [%rd18+-4];
	st.shared.f32 	[%r3+124], %f35;
	ld.global.nc.f32 	%f36, [%rd18];
	st.shared.f32 	[%r3+128], %f36;
	ld.global.nc.f32 	%f37, [%rd18+4];
	st.shared.f32 	[%r3+132], %f37;
	ld.global.nc.f32 	%f38, [%rd18+8];
	st.shared.f32 	[%r3+136], %f38;
	ld.global.nc.f32 	%f39, [%rd18+12];
	st.shared.f32 	[%r3+140], %f39;
	ld.global.nc.f32 	%f40, [%rd18+16];
	st.shared.f32 	[%r3+144], %f40;
	ld.global.nc.f32 	%f41, [%rd18+20];
	st.shared.f32 	[%r3+148], %f41;
	ld.global.nc.f32 	%f42, [%rd18+24];
	st.shared.f32 	[%r3+152], %f42;
	ld.global.nc.f32 	%f43, [%rd18+28];
	st.shared.f32 	[%r3+156], %f43;
	ld.global.nc.f32 	%f44, [%rd18+32];
	st.shared.f32 	[%r3+160], %f44;
	ld.global.nc.f32 	%f45, [%rd18+36];
	st.shared.f32 	[%r3+164], %f45;
	ld.global.nc.f32 	%f46, [%rd18+40];
	st.shared.f32 	[%r3+168], %f46;
	ld.global.nc.f32 	%f47, [%rd18+44];
	st.shared.f32 	[%r3+172], %f47;
	ld.global.nc.f32 	%f48, [%rd18+48];
	st.shared.f32 	[%r3+176], %f48;
	ld.global.nc.f32 	%f49, [%rd18+52];
	st.shared.f32 	[%r3+180], %f49;
	ld.global.nc.f32 	%f50, [%rd18+56];
	st.shared.f32 	[%r3+184], %f50;
	ld.global.nc.f32 	%f51, [%rd18+60];
	st.shared.f32 	[%r3+188], %f51;
	ld.global.nc.f32 	%f52, [%rd18+64];
	st.shared.f32 	[%r3+192], %f52;
	ld.global.nc.f32 	%f53, [%rd18+68];
	st.shared.f32 	[%r3+196], %f53;
	ld.global.nc.f32 	%f54, [%rd18+72];
	st.shared.f32 	[%r3+200], %f54;
	ld.global.nc.f32 	%f55, [%rd18+76];
	st.shared.f32 	[%r3+204], %f55;
	ld.global.nc.f32 	%f56, [%rd18+80];
	st.shared.f32 	[%r3+208], %f56;
	ld.global.nc.f32 	%f57, [%rd18+84];
	st.shared.f32 	[%r3+212], %f57;
	ld.global.nc.f32 	%f58, [%rd18+88];
	st.shared.f32 	[%r3+216], %f58;
	ld.global.nc.f32 	%f59, [%rd18+92];
	st.shared.f32 	[%r3+220], %f59;
	ld.global.nc.f32 	%f60, [%rd18+96];
	st.shared.f32 	[%r3+224], %f60;
	ld.global.nc.f32 	%f61, [%rd18+100];
	st.shared.f32 	[%r3+228], %f61;
	ld.global.nc.f32 	%f62, [%rd18+104];
	st.shared.f32 	[%r3+232], %f62;
	ld.global.nc.f32 	%f63, [%rd18+108];
	st.shared.f32 	[%r3+236], %f63;
	ld.global.nc.f32 	%f64, [%rd18+112];
	st.shared.f32 	[%r3+240], %f64;
	ld.global.nc.f32 	%f65, [%rd18+116];
	st.shared.f32 	[%r3+244], %f65;
	ld.global.nc.f32 	%f66, [%rd18+120];
	st.shared.f32 	[%r3+248], %f66;
	ld.global.nc.f32 	%f67, [%rd18+124];
	st.shared.f32 	[%r3+252], %f67;
	@%p1 bra 	$L__BB0_3;
	ld.global.nc.f32 	%f68, [%rd17+-128];
	st.shared.f32 	[_ZZ24default_function_kernel0E8B_shared], %f68;
	ld.global.nc.f32 	%f69, [%rd17+-124];
	st.shared.f32 	[_ZZ24default_function_kernel0E8B_shared+4], %f69;
	ld.global.nc.f32 	%f70, [%rd17+-120];
	st.shared.f32 	[_ZZ24default_function_kernel0E8B_shared+8], %f70;
	ld.global.nc.f32 	%f71, [%rd17+-116];
	st.shared.f32 	[_ZZ24default_function_kernel0E8B_shared+12], %f71;
	ld.global.nc.f32 	%f72, [%rd17+-112];
	st.shared.f32 	[_ZZ24default_function_kernel0E8B_shared+16], %f72;
	ld.global.nc.f32 	%f73, [%rd17+-108];
	st.shared.f32 	[_ZZ24default_function_kernel0E8B_shared+20], %f73;
	ld.global.nc.f32 	%f74, [%rd17+-104];
	st.shared.f32 	[_ZZ24default_function_kernel0E8B_shared+24], %f74;
	ld.global.nc.f32 	%f75, [%rd17+-100];
	st.shared.f32 	[_ZZ24default_function_kernel0E8B_shared+28], %f75;
	ld.global.nc.f32 	%f76, [%rd17+-96];
	st.shared.f32 	[_ZZ24default_function_kernel0E8B_shared+32], %f76;
	ld.global.nc.f32 	%f77, [%rd17+-92];
	st.shared.f32 	[_ZZ24default_function_kernel0E8B_shared+36], %f77;
	ld.global.nc.f32 	%f78, [%rd17+-88];
	st.shared.f32 	[_ZZ24default_function_kernel0E8B_shared+40], %f78;
	ld.global.nc.f32 	%f79, [%rd17+-84];
	st.shared.f32 	[_ZZ24default_function_kernel0E8B_shared+44], %f79;
	ld.global.nc.f32 	%f80, [%rd17+-80];
	st.shared.f32 	[_ZZ24default_function_kernel0E8B_shared+48], %f80;
	ld.global.nc.f32 	%f81, [%rd17+-76];
	st.shared.f32 	[_ZZ24default_function_kernel0E8B_shared+52], %f81;
	ld.global.nc.f32 	%f82, [%rd17+-72];
	st.shared.f32 	[_ZZ24default_function_kernel0E8B_shared+56], %f82;
	ld.global.nc.f32 	%f83, [%rd17+-68];
	st.shared.f32 	[_ZZ24default_function_kernel0E8B_shared+60], %f83;
	ld.global.nc.f32 	%f84, [%rd17+-64];
	st.shared.f32 	[_ZZ24default_function_kernel0E8B_shared+64], %f84;
	ld.global.nc.f32 	%f85, [%rd17+-60];
	st.shared.f32 	[_ZZ24default_function_kernel0E8B_shared+68], %f85;
	ld.global.nc.f32 	%f86, [%rd17+-56];
	st.shared.f32 	[_ZZ24default_function_kernel0E8B_shared+72], %f86;
	ld.global.nc.f32 	%f87, [%rd17+-52];
	st.shared.f32 	[_ZZ24default_function_kernel0E8B_shared+76], %f87;
	ld.global.nc.f32 	%f88, [%rd17+-48];
	st.shared.f32 	[_ZZ24default_function_kernel0E8B_shared+80], %f88;
	ld.global.nc.f32 	%f89, [%rd17+-44];
	st.shared.f32 	[_ZZ24default_function_kernel0E8B_shared+84], %f89;
	ld.global.nc.f32 	%f90, [%rd17+-40];
	st.shared.f32 	[_ZZ24default_function_kernel0E8B_shared+88], %f90;
	ld.global.nc.f32 	%f91, [%rd17+-36];
	st.shared.f32 	[_ZZ24default_function_kernel0E8B_shared+92], %f91;
	ld.global.nc.f32 	%f92, [%rd17+-32];
	st.shared.f32 	[_ZZ24default_function_kernel0E8B_shared+96], %f92;
	ld.global.nc.f32 	%f93, [%rd17+-28];
	st.shared.f32 	[_ZZ24default_function_kernel0E8B_shared+100], %f93;
	ld.global.nc.f32 	%f94, [%rd17+-24];
	st.shared.f32 	[_ZZ24default_function_kernel0E8B_shared+104], %f94;
	ld.global.nc.f32 	%f95, [%rd17+-20];
	st.shared.f32 	[_ZZ24default_function_kernel0E8B_shared+108], %f95;
	ld.global.nc.f32 	%f96, [%rd17+-16];
	st.shared.f32 	[_ZZ24default_function_kernel0E8B_shared+112], %f96;
	ld.global.nc.f32 	%f97, [%rd17+-12];
	st.shared.f32 	[_ZZ24default_function_kernel0E8B_shared+116], %f97;
	ld.global.nc.f32 	%f98, [%rd17+-8];
	st.shared.f32 	[_ZZ24default_function_kernel0E8B_shared+120], %f98;
	ld.global.nc.f32 	%f99, [%rd17+-4];
	st.shared.f32 	[_ZZ24default_function_kernel0E8B_shared+124], %f99;
	ld.global.nc.f32 	%f100, [%rd17];
	st.shared.f32 	[_ZZ24default_function_kernel0E8B_shared+128], %f100;
	ld.global.nc.f32 	%f101, [%rd17+4];
	st.shared.f32 	[_ZZ24default_function_kernel0E8B_shared+132], %f101;
	ld.global.nc.f32 	%f102, [%rd17+8];
	st.shared.f32 	[_ZZ24default_function_kernel0E8B_shared+136], %f102;
	ld.global.nc.f32 	%f103, [%rd17+12];
	st.shared.f32 	[_ZZ24default_function_kernel0E8B_shared+140], %f103;
	ld.global.nc.f32 	%f104, [%rd17+16];
	st.shared.f32 	[_ZZ24default_function_kernel0E8B_shared+144], %f104;
	ld.global.nc.f32 	%f105, [%rd17+20];
	st.shared.f32 	[_ZZ24default_function_kernel0E8B_shared+148], %f105;
	ld.global.nc.f32 	%f106, [%rd17+24];
	st.shared.f32 	[_ZZ24default_function_kernel0E8B_shared+152], %f106;
	ld.global.nc.f32 	%f107, [%rd17+28];
	st.shared.f32 	[_ZZ24default_function_kernel0E8B_shared+156], %f107;
	ld.global.nc.f32 	%f108, [%rd17+32];
	st.shared.f32 	[_ZZ24default_function_kernel0E8B_shared+160], %f108;
	ld.global.nc.f32 	%f109, [%rd17+36];
	st.shared.f32 	[_ZZ24default_function_kernel0E8B_shared+164], %f109;
	ld.global.nc.f32 	%f110, [%rd17+40];
	st.shared.f32 	[_ZZ24default_function_kernel0E8B_shared+168], %f110;
	ld.global.nc.f32 	%f111, [%rd17+44];
	st.shared.f32 	[_ZZ24default_function_kernel0E8B_shared+172], %f111;
	ld.global.nc.f32 	%f112, [%rd17+48];
	st.shared.f32 	[_ZZ24default_function_kernel0E8B_shared+176], %f112;
	ld.global.nc.f32 	%f113, [%rd17+52];
	st.shared.f32 	[_ZZ24default_function_kernel0E8B_shared+180], %f113;
	ld.global.nc.f32 	%f114, [%rd17+56];
	st.shared.f32 	[_ZZ24default_function_kernel0E8B_shared+184], %f114;
	ld.global.nc.f32 	%f115, [%rd17+60];
	st.shared.f32 	[_ZZ24default_function_kernel0E8B_shared+188], %f115;
	ld.global.nc.f32 	%f116, [%rd17+64];
	st.shared.f32 	[_ZZ24default_function_kernel0E8B_shared+192], %f116;
	ld.global.nc.f32 	%f117, [%rd17+68];
	st.shared.f32 	[_ZZ24default_function_kernel0E8B_shared+196], %f117;
	ld.global.nc.f32 	%f118, [%rd17+72];
	st.shared.f32 	[_ZZ24default_function_kernel0E8B_shared+200], %f118;
	ld.global.nc.f32 	%f119, [%rd17+76];
	st.shared.f32 	[_ZZ24default_function_kernel0E8B_shared+204], %f119;
	ld.global.nc.f32 	%f120, [%rd17+80];
	st.shared.f32 	[_ZZ24default_function_kernel0E8B_shared+208], %f120;
	ld.global.nc.f32 	%f121, [%rd17+84];
	st.shared.f32 	[_ZZ24default_function_kernel0E8B_shared+212], %f121;
	ld.global.nc.f32 	%f122, [%rd17+88];
	st.shared.f32 	[_ZZ24default_function_kernel0E8B_shared+216], %f122;
	ld.global.nc.f32 	%f123, [%rd17+92];
	st.shared.f32 	[_ZZ24default_function_kernel0E8B_shared+220], %f123;
	ld.global.nc.f32 	%f124, [%rd17+96];
	st.shared.f32 	[_ZZ24default_function_kernel0E8B_shared+224], %f124;
	ld.global.nc.f32 	%f125, [%rd17+100];
	st.shared.f32 	[_ZZ24default_function_kernel0E8B_shared+228], %f125;
	ld.global.nc.f32 	%f126, [%rd17+104];
	st.shared.f32 	[_ZZ24default_function_kernel0E8B_shared+232], %f126;
	ld.global.nc.f32 	%f127, [%rd17+108];
	st.shared.f32 	[_ZZ24default_function_kernel0E8B_shared+236], %f127;
	ld.global.nc.f32 	%f128, [%rd17+112];
	st.shared.f32 	[_ZZ24default_function_kernel0E8B_shared+240], %f128;
	ld.global.nc.f32 	%f129, [%rd17+116];
	st.shared.f32 	[_ZZ24default_function_kernel0E8B_shared+244], %f129;
	ld.global.nc.f32 	%f130, [%rd17+120];
	st.shared.f32 	[_ZZ24default_function_kernel0E8B_shared+248], %f130;
	ld.global.nc.f32 	%f131, [%rd17+124];
	st.shared.f32 	[_ZZ24default_function_kernel0E8B_shared+252], %f131;
$L__BB0_3:
	bar.sync 	0;
	ld.shared.f32 	%f132, [%r3];
	ld.shared.f32 	%f133, [_ZZ24default_function_kernel0E8B_shared];
	fma.rn.f32 	%f134, %f132, %f133, %f323;
	ld.shared.f32 	%f135, [%r3+4];
	ld.shared.f32 	%f136, [_ZZ24default_function_kernel0E8B_shared+4];
	fma.rn.f32 	%f137, %f135, %f136, %f134;
	ld.shared.f32 	%f138, [%r3+8];
	ld.shared.f32 	%f139, [_ZZ24default_function_kernel0E8B_shared+8];
	fma.rn.f32 	%f140, %f138, %f139, %f137;
	ld.shared.f32 	%f141, [%r3+12];
	ld.shared.f32 	%f142, [_ZZ24default_function_kernel0E8B_shared+12];
	fma.rn.f32 	%f143, %f141, %f142, %f140;
	ld.shared.f32 	%f144, [%r3+16];
	ld.shared.f32 	%f145, [_ZZ24default_function_kernel0E8B_shared+16];
	fma.rn.f32 	%f146, %f144, %f145, %f143;
	ld.shared.f32 	%f147, [%r3+20];
	ld.shared.f32 	%f148, [_ZZ24default_function_kernel0E8B_shared+20];
	fma.rn.f32 	%f149, %f147, %f148, %f146;
	ld.shared.f32 	%f150, [%r3+24];
	ld.shared.f32 	%f151, [_ZZ24default_function_kernel0E8B_shared+24];
	fma.rn.f32 	%f152, %f150, %f151, %f149;
	ld.shared.f32 	%f153, [%r3+28];
	ld.shared.f32 	%f154, [_ZZ24default_function_kernel0E8B_shared+28];
	fma.rn.f32 	%f155, %f153, %f154, %f152;
	ld.shared.f32 	%f156, [%r3+32];
	ld.shared.f32 	%f157, [_ZZ24default_function_kernel0E8B_shared+32];
	fma.rn.f32 	%f158, %f156, %f157, %f155;
	ld.shared.f32 	%f159, [%r3+36];
	ld.shared.f32 	%f160, [_ZZ24default_function_kernel0E8B_shared+36];
	fma.rn.f32 	%f161, %f159, %f160, %f158;
	ld.shared.f32 	%f162, [%r3+40];
	ld.shared.f32 	%f163, [_ZZ24default_function_kernel0E8B_shared+40];
	fma.rn.f32 	%f164, %f162, %f163, %f161;
	ld.shared.f32 	%f165, [%r3+44];
	ld.shared.f32 	%f166, [_ZZ24default_function_kernel0E8B_shared+44];
	fma.rn.f32 	%f167, %f165, %f166, %f164;
	ld.shared.f32 	%f168, [%r3+48];
	ld.shared.f32 	%f169, [_ZZ24default_function_kernel0E8B_shared+48];
	fma.rn.f32 	%f170, %f168, %f169, %f167;
	ld.shared.f32 	%f171, [%r3+52];
	ld.shared.f32 	%f172, [_ZZ24default_function_kernel0E8B_shared+52];
	fma.rn.f32 	%f173, %f171, %f172, %f170;
	ld.shared.f32 	%f174, [%r3+56];
	ld.shared.f32 	%f175, [_ZZ24default_function_kernel0E8B_shared+56];
	fma.rn.f32 	%f176, %f174, %f175, %f173;
	ld.shared.f32 	%f177, [%r3+60];
	ld.shared.f32 	%f178, [_ZZ24default_function_kernel0E8B_shared+60];
	fma.rn.f32 	%f179, %f177, %f178, %f176;
	ld.shared.f32 	%f180, [%r3+64];
	ld.shared.f32 	%f181, [_ZZ24default_function_kernel0E8B_shared+64];
	fma.rn.f32 	%f182, %f180, %f181, %f179;
	ld.shared.f32 	%f183, [%r3+68];
	ld.shared.f32 	%f184, [_ZZ24default_function_kernel0E8B_shared+68];
	fma.rn.f32 	%f185, %f183, %f184, %f182;
	ld.shared.f32 	%f186, [%r3+72];
	ld.shared.f32 	%f187, [_ZZ24default_function_kernel0E8B_shared+72];
	fma.rn.f32 	%f188, %f186, %f187, %f185;
	ld.shared.f32 	%f189, [%r3+76];
	ld.shared.f32 	%f190, [_ZZ24default_function_kernel0E8B_shared+76];
	fma.rn.f32 	%f191, %f189, %f190, %f188;
	ld.shared.f32 	%f192, [%r3+80];
	ld.shared.f32 	%f193, [_ZZ24default_function_kernel0E8B_shared+80];
	fma.rn.f32 	%f194, %f192, %f193, %f191;
	ld.shared.f32 	%f195, [%r3+84];
	ld.shared.f32 	%f196, [_ZZ24default_function_kernel0E8B_shared+84];
	fma.rn.f32 	%f197, %f195, %f196, %f194;
	ld.shared.f32 	%f198, [%r3+88];
	ld.shared.f32 	%f199, [_ZZ24default_function_kernel0E8B_shared+88];
	fma.rn.f32 	%f200, %f198, %f199, %f197;
	ld.shared.f32 	%f201, [%r3+92];
	ld.shared.f32 	%f202, [_ZZ24default_function_kernel0E8B_shared+92];
	fma.rn.f32 	%f203, %f201, %f202, %f200;
	ld.shared.f32 	%f204, [%r3+96];
	ld.shared.f32 	%f205, [_ZZ24default_function_kernel0E8B_shared+96];
	fma.rn.f32 	%f206, %f204, %f205, %f203;
	ld.shared.f32 	%f207, [%r3+100];
	ld.shared.f32 	%f208, [_ZZ24default_function_kernel0E8B_shared+100];
	fma.rn.f32 	%f209, %f207, %f208, %f206;
	ld.shared.f32 	%f210, [%r3+104];
	ld.shared.f32 	%f211, [_ZZ24default_function_kernel0E8B_shared+104];
	fma.rn.f32 	%f212, %f210, %f211, %f209;
	ld.shared.f32 	%f213, [%r3+108];
	ld.shared.f32 	%f214, [_ZZ24default_function_kernel0E8B_shared+108];
	fma.rn.f32 	%f215, %f213, %f214, %f212;
	ld.shared.f32 	%f216, [%r3+112];
	ld.shared.f32 	%f217, [_ZZ24default_function_kernel0E8B_shared+112];
	fma.rn.f32 	%f218, %f216, %f217, %f215;
	ld.shared.f32 	%f219, [%r3+116];
	ld.shared.f32 	%f220, [_ZZ24default_function_kernel0E8B_shared+116];
	fma.rn.f32 	%f221, %f219, %f220, %f218;
	ld.shared.f32 	%f222, [%r3+120];
	ld.shared.f32 	%f223, [_ZZ24default_function_kernel0E8B_shared+120];
	fma.rn.f32 	%f224, %f222, %f223, %f221;
	ld.shared.f32 	%f225, [%r3+124];
	ld.shared.f32 	%f226, [_ZZ24default_function_kernel0E8B_shared+124];
	fma.rn.f32 	%f227, %f225, %f226, %f224;
	ld.shared.f32 	%f228, [%r3+128];
	ld.shared.f32 	%f229, [_ZZ24default_function_kernel0E8B_shared+128];
	fma.rn.f32 	%f230, %f228, %f229, %f227;
	ld.shared.f32 	%f231, [%r3+132];
	ld.shared.f32 	%f232, [_ZZ24default_function_kernel0E8B_shared+132];
	fma.rn.f32 	%f233, %f231, %f232, %f230;
	ld.shared.f32 	%f234, [%r3+136];
	ld.shared.f32 	%f235, [_ZZ24default_function_kernel0E8B_shared+136];
	fma.rn.f32 	%f236, %f234, %f235, %f233;
	ld.shared.f32 	%f237, [%r3+140];
	ld.shared.f32 	%f238, [_ZZ24default_function_kernel0E8B_shared+140];
	fma.rn.f32 	%f239, %f237, %f238, %f236;
	ld.shared.f32 	%f240, [%r3+144];
	ld.shared.f32 	%f241, [_ZZ24default_function_kernel0E8B_shared+144];
	fma.rn.f32 	%f242, %f240, %f241, %f239;
	ld.shared.f32 	%f243, [%r3+148];
	ld.shared.f32 	%f244, [_ZZ24default_function_kernel0E8B_shared+148];
	fma.rn.f32 	%f245, %f243, %f244, %f242;
	ld.shared.f32 	%f246, [%r3+152];
	ld.shared.f32 	%f247, [_ZZ24default_function_kernel0E8B_shared+152];
	fma.rn.f32 	%f248, %f246, %f247, %f245;
	ld.shared.f32 	%f249, [%r3+156];
	ld.shared.f32 	%f250, [_ZZ24default_function_kernel0E8B_shared+156];
	fma.rn.f32 	%f251, %f249, %f250, %f248;
	ld.shared.f32 	%f252, [%r3+160];
	ld.shared.f32 	%f253, [_ZZ24default_function_kernel0E8B_shared+160];
	fma.rn.f32 	%f254, %f252, %f253, %f251;
	ld.shared.f32 	%f255, [%r3+164];
	ld.shared.f32 	%f256, [_ZZ24default_function_kernel0E8B_shared+164];
	fma.rn.f32 	%f257, %f255, %f256, %f254;
	ld.shared.f32 	%f258, [%r3+168];
	ld.shared.f32 	%f259, [_ZZ24default_function_kernel0E8B_shared+168];
	fma.rn.f32 	%f260, %f258, %f259, %f257;
	ld.shared.f32 	%f261, [%r3+172];
	ld.shared.f32 	%f262, [_ZZ24default_function_kernel0E8B_shared+172];
	fma.rn.f32 	%f263, %f261, %f262, %f260;
	ld.shared.f32 	%f264, [%r3+176];
	ld.shared.f32 	%f265, [_ZZ24default_function_kernel0E8B_shared+176];
	fma.rn.f32 	%f266, %f264, %f265, %f263;
	ld.shared.f32 	%f267, [%r3+180];
	ld.shared.f32 	%f268, [_ZZ24default_function_kernel0E8B_shared+180];
	fma.rn.f32 	%f269, %f267, %f268, %f266;
	ld.shared.f32 	%f270, [%r3+184];
	ld.shared.f32 	%f271, [_ZZ24default_function_kernel0E8B_shared+184];
	fma.rn.f32 	%f272, %f270, %f271, %f269;
	ld.shared.f32 	%f273, [%r3+188];
	ld.shared.f32 	%f274, [_ZZ24default_function_kernel0E8B_shared+188];
	fma.rn.f32 	%f275, %f273, %f274, %f272;
	ld.shared.f32 	%f276, [%r3+192];
	ld.shared.f32 	%f277, [_ZZ24default_function_kernel0E8B_shared+192];
	fma.rn.f32 	%f278, %f276, %f277, %f275;
	ld.shared.f32 	%f279, [%r3+196];
	ld.shared.f32 	%f280, [_ZZ24default_function_kernel0E8B_shared+196];
	fma.rn.f32 	%f281, %f279, %f280, %f278;
	ld.shared.f32 	%f282, [%r3+200];
	ld.shared.f32 	%f283, [_ZZ24default_function_kernel0E8B_shared+200];
	fma.rn.f32 	%f284, %f282, %f283, %f281;
	ld.shared.f32 	%f285, [%r3+204];
	ld.shared.f32 	%f286, [_ZZ24default_function_kernel0E8B_shared+204];
	fma.rn.f32 	%f287, %f285, %f286, %f284;
	ld.shared.f32 	%f288, [%r3+208];
	ld.shared.f32 	%f289, [_ZZ24default_function_kernel0E8B_shared+208];
	fma.rn.f32 	%f290, %f288, %f289, %f287;
	ld.shared.f32 	%f291, [%r3+212];
	ld.shared.f32 	%f292, [_ZZ24default_function_kernel0E8B_shared+212];
	fma.rn.f32 	%f293, %f291, %f292, %f290;
	ld.shared.f32 	%f294, [%r3+216];
	ld.shared.f32 	%f295, [_ZZ24default_function_kernel0E8B_shared+216];
	fma.rn.f32 	%f296, %f294, %f295, %f293;
	ld.shared.f32 	%f297, [%r3+220];
	ld.shared.f32 	%f298, [_ZZ24default_function_kernel0E8B_shared+220];
	fma.rn.f32 	%f299, %f297, %f298, %f296;
	ld.shared.f32 	%f300, [%r3+224];
	ld.shared.f32 	%f301, [_ZZ24default_function_kernel0E8B_shared+224];
	fma.rn.f32 	%f302, %f300, %f301, %f299;
	ld.shared.f32 	%f303, [%r3+228];
	ld.shared.f32 	%f304, [_ZZ24default_function_kernel0E8B_shared+228];
	fma.rn.f32 	%f305, %f303, %f304, %f302;
	ld.shared.f32 	%f306, [%r3+232];
	ld.shared.f32 	%f307, [_ZZ24default_function_kernel0E8B_shared+232];
	fma.rn.f32 	%f308, %f306, %f307, %f305;
	ld.shared.f32 	%f309, [%r3+236];
	ld.shared.f32 	%f310, [_ZZ24default_function_kernel0E8B_shared+236];
	fma.rn.f32 	%f311, %f309, %f310, %f308;
	ld.shared.f32 	%f312, [%r3+240];
	ld.shared.f32 	%f313, [_ZZ24default_function_kernel0E8B_shared+240];
	fma.rn.f32 	%f314, %f312, %f313, %f311;
	ld.shared.f32 	%f315, [%r3+244];
	ld.shared.f32 	%f316, [_ZZ24default_function_kernel0E8B_shared+244];
	fma.rn.f32 	%f317, %f315, %f316, %f314;
	ld.shared.f32 	%f318, [%r3+248];
	ld.shared.f32 	%f319, [_ZZ24default_function_kernel0E8B_shared+248];
	fma.rn.f32 	%f320, %f318, %f319, %f317;
	ld.shared.f32 	%f321, [%r3+252];
	ld.shared.f32 	%f322, [_ZZ24default_function_kernel0E8B_shared+252];
	fma.rn.f32 	%f323, %f321, %f322, %f320;
	add.s32 	%r14, %r14, 1;
	add.s64 	%rd18, %rd18, 256;
	add.s64 	%rd17, %rd17, 256;
	setp.ne.s32 	%p2, %r14, 32;
	@%p2 bra 	$L__BB0_1;
	cvta.to.global.u64 	%rd14, %rd7;
	shl.b32 	%r12, %r1, 3;
	add.s32 	%r13, %r12, %r2;
	mul.wide.u32 	%rd15, %r13, 4;
	add.s64 	%rd16, %rd14, %rd15;
	st.global.f32 	[%rd16], %f323;
	ret;

}


// ===== COMPILED SASS (sm_100) =====

	.target	sm_100

	.elftype	@"ET_EXEC"


//--------------------- .note.nv.tkinfo           --------------------------
	.section	.note.nv.tkinfo,"",@"SHT_NOTE"
	.sectionflags	@"SHF_NOTE_NV_TKINFO"
	.tkinfo
        /*0018*/ 	.word	0x00000002
        /*0030*/ 	.string	""
        /*0030*/ 	.string	"ptxas"
        /*0030*/ 	.string	"Cuda compilation tools, release 13.0, V13.0.88"
        /*0030*/ 	.string	"Build cuda_13.0.r13.0/compiler.36424714_0"
        /*0030*/ 	.string	"-arch sm_100 -m 64 "



//--------------------- .note.nv.cuinfo           --------------------------
	.section	.note.nv.cuinfo,"",@"SHT_NOTE"
	.sectionflags	@"SHF_NOTE_NV_CUINFO"
        /*0018*/ 	.short	0x0002
        /*001a*/ 	.short	0x0064
        /*001c*/ 	.short	0x0082
	.zero		2


//--------------------- .nv.info                  --------------------------
	.section	.nv.info,"",@"SHT_CUDA_INFO"
	.align	4


	//----- nvinfo : EIATTR_REGCOUNT
	.align		4
        /*0000*/ 	.byte	0x04, 0x2f
        /*0002*/ 	.short	(.L_1 - .L_0)
	.align		4
.L_0:
        /*0004*/ 	.word	index@(default_function_kernel0)
        /*0008*/ 	.word	0x0000001c


	//----- nvinfo : EIATTR_FRAME_SIZE
	.align		4
.L_1:
        /*000c*/ 	.byte	0x04, 0x11
        /*000e*/ 	.short	(.L_3 - .L_2)
	.align		4
.L_2:
        /*0010*/ 	.word	index@(default_function_kernel0)
        /*0014*/ 	.word	0x00000000


	//----- nvinfo : EIATTR_MIN_STACK_SIZE
	.align		4
.L_3:
        /*0018*/ 	.byte	0x04, 0x12
        /*001a*/ 	.short	(.L_5 - .L_4)
	.align		4
.L_4:
        /*001c*/ 	.word	index@(default_function_kernel0)
        /*0020*/ 	.word	0x00000000
.L_5:


//--------------------- .nv.compat                --------------------------
	.section	.nv.compat,"",@"SHT_CUDA_COMPAT_INFO"
	.align	4
        /*0000*/ 	.byte	0x02, 0x09, 0x00, 0x00, 0x02, 0x02, 0x01, 0x00, 0x02, 0x05, 0x05, 0x00, 0x03, 0x07, 0x01, 0x01
        /*0010*/ 	.byte	0x02, 0x03, 0x00, 0x00, 0x02, 0x06, 0x01, 0x00, 0x04, 0x0b, 0x08, 0x00, 0x09, 0x00, 0x00, 0x00
        /*0020*/ 	.byte	0x00, 0x00, 0x00, 0x00


//--------------------- .nv.info.default_function_kernel0 --------------------------
	.section	.nv.info.default_function_kernel0,"",@"SHT_CUDA_INFO"
	.sectionflags	@""
	.align	4


	//----- nvinfo : EIATTR_CUDA_API_VERSION
	.align		4
        /*0000*/ 	.byte	0x04, 0x37
        /*0002*/ 	.short	(.L_7 - .L_6)
.L_6:
        /*0004*/ 	.word	0x00000082


	//----- nvinfo : EIATTR_KPARAM_INFO
	.align		4
.L_7:
        /*0008*/ 	.byte	0x04, 0x17
        /*000a*/ 	.short	(.L_9 - .L_8)
.L_8:
        /*000c*/ 	.word	0x00000000
        /*0010*/ 	.short	0x0002
        /*0012*/ 	.short	0x0010
        /*0014*/ 	.byte	0x00, 0xf5, 0x21, 0x00


	//----- nvinfo : EIATTR_KPARAM_INFO
	.align		4
.L_9:
        /*0018*/ 	.byte	0x04, 0x17
        /*001a*/ 	.short	(.L_11 - .L_10)
.L_10:
        /*001c*/ 	.word	0x00000000
        /*0020*/ 	.short	0x0001
        /*0022*/ 	.short	0x0008
        /*0024*/ 	.byte	0x00, 0xf5, 0x21, 0x00


	//----- nvinfo : EIATTR_KPARAM_INFO
	.align		4
.L_11:
        /*0028*/ 	.byte	0x04, 0x17
        /*002a*/ 	.short	(.L_13 - .L_12)
.L_12:
        /*002c*/ 	.word	0x00000000
        /*0030*/ 	.short	0x0000
        /*0032*/ 	.short	0x0000
        /*0034*/ 	.byte	0x00, 0xf5, 0x21, 0x00


	//----- nvinfo : EIATTR_SPARSE_MMA_MASK
	.align		4
.L_13:
        /*0038*/ 	.byte	0x03, 0x50
        /*003a*/ 	.short	0x0000


	//----- nvinfo : EIATTR_MAXREG_COUNT
	.align		4
        /*003c*/ 	.byte	0x03, 0x1b
        /*003e*/ 	.short	0x00ff


	//----- nvinfo : EIATTR_NUM_BARRIERS
	.align		4
        /*0040*/ 	.byte	0x02, 0x4c
        /*0042*/ 	.byte	0x01
	.zero		1


	//----- nvinfo : EIATTR_MERCURY_ISA_VERSION
	.align		4
        /*0044*/ 	.byte	0x03, 0x5f
        /*0046*/ 	.short	0x0101


	//----- nvinfo : EIATTR_VRC_CTA_INIT_COUNT
	.align		4
        /*0048*/ 	.byte	0x02, 0x4a
	.zero		1
	.zero		1


	//----- nvinfo : EIATTR_EXIT_INSTR_OFFSETS
	.align		4
        /*004c*/ 	.byte	0x04, 0x1c
        /*004e*/ 	.short	(.L_15 - .L_14)


	//   ....[0]....
.L_14:
        /*0050*/ 	.word	0x000012b0


	//----- nvinfo : EIATTR_CRS_STACK_SIZE
	.align		4
.L_15:
        /*0054*/ 	.byte	0x04, 0x1e
        /*0056*/ 	.short	(.L_17 - .L_16)
.L_16:
        /*0058*/ 	.word	0x00000000


	//----- nvinfo : EIATTR_CBANK_PARAM_SIZE
	.align		4
.L_17:
        /*005c*/ 	.byte	0x03, 0x19
        /*005e*/ 	.short	0x0018


	//----- nvinfo : EIATTR_PARAM_CBANK
	.align		4
        /*0060*/ 	.byte	0x04, 0x0a
        /*0062*/ 	.short	(.L_19 - .L_18)
	.align		4
.L_18:
        /*0064*/ 	.word	index@(.nv.constant0.default_function_kernel0)
        /*0068*/ 	.short	0x0380
        /*006a*/ 	.short	0x0018


	//----- nvinfo : EIATTR_SW_WAR
	.align		4
.L_19:
        /*006c*/ 	.byte	0x04, 0x36
        /*006e*/ 	.short	(.L_21 - .L_20)
.L_20:
        /*0070*/ 	.word	0x00000008
.L_21:


//--------------------- .nv.callgraph             --------------------------
	.section	.nv.callgraph,"",@"SHT_CUDA_CALLGRAPH"
	.align	4
	.sectionentsize	8
	.align		4
        /*0000*/ 	.word	0x00000000
	.align		4
        /*0004*/ 	.word	0xffffffff
	.align		4
        /*0008*/ 	.word	0x00000000
	.align		4
        /*000c*/ 	.word	0xfffffffe
	.align		4
        /*0010*/ 	.word	0x00000000
	.align		4
        /*0014*/ 	.word	0xfffffffd
	.align		4
        /*0018*/ 	.word	0x00000000
	.align		4
        /*001c*/ 	.word	0xfffffffc


//--------------------- .text.default_function_kernel0 --------------------------
	.section	.text.default_function_kernel0,"ax",@progbits
	.align	128
        .global         default_function_kernel0
        .type           default_function_kernel0,@function
        .size           default_function_kernel0,(.L_x_4 - default_function_kernel0)
        .other          default_function_kernel0,@"STO_CUDA_ENTRY STV_DEFAULT"
default_function_kernel0:
.text.default_function_kernel0:
[----:B------:R-:W-:Y:S01]  /*0000*/  LDC R1, c[0x0][0x37c] ;  /* 0x0000df00ff017b82 */ /* 0x000fe20000000800 */
[----:B------:R-:W0:Y:S07]  /*0010*/  S2R R0, SR_CTAID.Y ;  /* 0x0000000000007919 */ /* 0x000e2e0000002600 */
[----:B------:R-:W1:Y:S01]  /*0020*/  S2UR UR5, SR_CgaCtaId ;  /* 0x00000000000579c3 */ /* 0x000e620000008800 */
[----:B------:R-:W2:Y:S01]  /*0030*/  LDCU.64 UR6, c[0x0][0x388] ;  /* 0x00007100ff0677ac */ /* 0x000ea20008000a00 */
[----:B------:R-:W-:Y:S01]  /*0040*/  HFMA2 R21, -RZ, RZ, 0, 0 ;  /* 0x00000000ff157431 */ /* 0x000fe200000001ff */
[----:B------:R-:W0:Y:S01]  /*0050*/  S2R R2, SR_TID.Y ;  /* 0x0000000000027919 */ /* 0x000e220000002200 */
[----:B------:R-:W-:Y:S01]  /*0060*/  UMOV UR4, 0x400 ;  /* 0x0000040000047882 */ /* 0x000fe20000000000 */
[----:B------:R-:W3:Y:S03]  /*0070*/  LDCU.64 UR10, c[0x0][0x358] ;  /* 0x00006b00ff0a77ac */ /* 0x000ee60008000a00 */
[----:B------:R-:W4:Y:S01]  /*0080*/  LDC.64 R4, c[0x0][0x380] ;  /* 0x0000e000ff047b82 */ /* 0x000f220000000a00 */
[----:B-1----:R-:W-:-:S02]  /*0090*/  ULEA UR8, UR5, UR4, 0x18 ;  /* 0x0000000405087291 */ /* 0x002fc4000f8ec0ff */
[----:B--2---:R-:W-:-:S04]  /*00a0*/  UIADD3 UR4, UP0, UPT, UR6, 0x80, URZ ;  /* 0x0000008006047890 */ /* 0x004fc8000ff1e0ff */
[----:B------:R-:W-:Y:S01]  /*00b0*/  UIADD3.X UR5, UPT, UPT, URZ, UR7, URZ, UP0, !UPT ;  /* 0x00000007ff057290 */ /* 0x000fe200087fe4ff */
[----:B------:R-:W-:Y:S02]  /*00c0*/  MOV R20, UR8 ;  /* 0x0000000800147c02 */ /* 0x000fe40008000f00 */
[----:B------:R-:W-:Y:S01]  /*00d0*/  MOV R24, UR4 ;  /* 0x0000000400187c02 */ /* 0x000fe20008000f00 */
[----:B------:R-:W-:Y:S01]  /*00e0*/  UMOV UR4, URZ ;  /* 0x000000ff00047c82 */ /* 0x000fe20008000000 */
[----:B0-----:R-:W-:Y:S02]  /*00f0*/  LEA R3, R0, R2, 0x3 ;  /* 0x0000000200037211 */ /* 0x001fe400078e18ff */
[----:B------:R-:W-:Y:S02]  /*0100*/  MOV R25, UR5 ;  /* 0x0000000500197c02 */ /* 0x000fe40008000f00 */
[----:B------:R-:W-:-:S05]  /*0110*/  SHF.L.U32 R3, R3, 0xb, RZ ;  /* 0x0000000b03037819 */ /* 0x000fca00000006ff */
[----:B----4-:R-:W-:Y:S01]  /*0120*/  IMAD.WIDE.U32 R4, R3, 0x4, R4 ;  /* 0x0000000403047825 */ /* 0x010fe200078e0004 */
[----:B------:R-:W-:Y:S02]  /*0130*/  LEA R3, R2, R20, 0x8 ;  /* 0x0000001402037211 */ /* 0x000fe400078e40ff */
[----:B------:R-:W-:-:S04]  /*0140*/  IADD3 R22, P0, PT, R4, 0x80, RZ ;  /* 0x0000008004167810 */ /* 0x000fc80007f1e0ff */
[----:B---3--:R-:W-:-:S09]  /*0150*/  IADD3.X R23, PT, PT, RZ, R5, RZ, P0, !PT ;  /* 0x00000005ff177210 */ /* 0x008fd200007fe4ff */
.L_x_2:
[----:B------:R-:W2:Y:S04]  /*0160*/  LDG.E.CONSTANT R4, desc[UR10][R22.64+-0x80] ;  /* 0xffff800a16047981 */ /* 0x000ea8000c1e9900 */
[----:B------:R-:W2:Y:S04]  /*0170*/  LDG.E.CONSTANT R5, desc[UR10][R22.64+-0x7c] ;  /* 0xffff840a16057981 */ /* 0x000ea8000c1e9900 */
[----:B------:R-:W2:Y:S04]  /*0180*/  LDG.E.CONSTANT R6, desc[UR10][R22.64+-0x78] ;  /* 0xffff880a16067981 */ /* 0x000ea8000c1e9900 */
[----:B------:R-:W2:Y:S04]  /*0190*/  LDG.E.CONSTANT R7, desc[UR10][R22.64+-0x74] ;  /* 0xffff8c0a16077981 */ /* 0x000ea8000c1e9900 */
[----:B------:R-:W3:Y:S04]  /*01a0*/  LDG.E.CONSTANT R8, desc[UR10][R22.64+-0x70] ;  /* 0xffff900a16087981 */ /* 0x000ee8000c1e9900 */
[----:B------:R-:W3:Y:S04]  /*01b0*/  LDG.E.CONSTANT R9, desc[UR10][R22.64+-0x6c] ;  /* 0xffff940a16097981 */ /* 0x000ee8000c1e9900 */
[----:B------:R-:W3:Y:S04]  /*01c0*/  LDG.E.CONSTANT R10, desc[UR10][R22.64+-0x68] ;  /* 0xffff980a160a7981 */ /* 0x000ee8000c1e9900 */
[----:B------:R-:W3:Y:S04]  /*01d0*/  LDG.E.CONSTANT R11, desc[UR10][R22.64+-0x64] ;  /* 0xffff9c0a160b7981 */ /* 0x000ee8000c1e9900 */
[----:B------:R-:W4:Y:S04]  /*01e0*/  LDG.E.CONSTANT R12, desc[UR10][R22.64+-0x60] ;  /* 0xffffa00a160c7981 */ /* 0x000f28000c1e9900 */
[----:B------:R-:W4:Y:S04]  /*01f0*/  LDG.E.CONSTANT R13, desc[UR10][R22.64+-0x5c] ;  /* 0xffffa40a160d7981 */ /* 0x000f28000c1e9900 */
[----:B------:R-:W4:Y:S04]  /*0200*/  LDG.E.CONSTANT R14, desc[UR10][R22.64+-0x58] ;  /* 0xffffa80a160e7981 */ /* 0x000f28000c1e9900 */
[----:B------:R-:W4:Y:S04]  /*0210*/  LDG.E.CONSTANT R15, desc[UR10][R22.64+-0x54] ;  /* 0xffffac0a160f7981 */ /* 0x000f28000c1e9900 */
[----:B------:R-:W5:Y:S04]  /*0220*/  LDG.E.CONSTANT R16, desc[UR10][R22.64+-0x50] ;  /* 0xffffb00a16107981 */ /* 0x000f68000c1e9900 */
[----:B------:R-:W5:Y:S04]  /*0230*/  LDG.E.CONSTANT R17, desc[UR10][R22.64+-0x4c] ;  /* 0xffffb40a16117981 */ /* 0x000f68000c1e9900 */
[----:B------:R-:W5:Y:S04]  /*0240*/  LDG.E.CONSTANT R18, desc[UR10][R22.64+-0x48] ;  /* 0xffffb80a16127981 */ /* 0x000f68000c1e9900 */
[----:B------:R-:W5:Y:S01]  /*0250*/  LDG.E.CONSTANT R19, desc[UR10][R22.64+-0x44] ;  /* 0xffffbc0a16137981 */ /* 0x000f62000c1e9900 */
[----:B------:R-:W-:Y:S06]  /*0260*/  BAR.SYNC.DEFER_BLOCKING 0x0 ;  /* 0x0000000000007b1d */ /* 0x000fec0000010000 */
[----:B--2---:R0:W-:Y:S04]  /*0270*/  STS.128 [R3], R4 ;  /* 0x0000000403007388 */ /* 0x0041e80000000c00 */
[----:B---3--:R1:W-:Y:S04]  /*0280*/  STS.128 [R3+0x10], R8 ;  /* 0x0000100803007388 */ /* 0x0083e80000000c00 */
[----:B0-----:R-:W2:Y:S04]  /*0290*/  LDG.E.CONSTANT R4, desc[UR10][R22.64+-0x40] ;  /* 0xffffc00a16047981 */ /* 0x001ea8000c1e9900 */
[----:B------:R-:W2:Y:S04]  /*02a0*/  LDG.E.CONSTANT R5, desc[UR10][R22.64+-0x3c] ;  /* 0xffffc40a16057981 */ /* 0x000ea8000c1e9900 */
[----:B------:R-:W2:Y:S04]  /*02b0*/  LDG.E.CONSTANT R6, desc[UR10][R22.64+-0x38] ;  /* 0xffffc80a16067981 */ /* 0x000ea8000c1e9900 */
[----:B----4-:R0:W-:Y:S04]  /*02c0*/  STS.128 [R3+0x20], R12 ;  /* 0x0000200c03007388 */ /* 0x0101e80000000c00 */
[----:B------:R-:W2:Y:S04]  /*02d0*/  LDG.E.CONSTANT R7, desc[UR10][R22.64+-0x34] ;  /* 0xffffcc0a16077981 */ /* 0x000ea8000c1e9900 */
[----:B-1----:R-:W3:Y:S04]  /*02e0*/  LDG.E.CONSTANT R8, desc[UR10][R22.64+-0x30] ;  /* 0xffffd00a16087981 */ /* 0x002ee8000c1e9900 */
[----:B------:R-:W3:Y:S04]  /*02f0*/  LDG.E.CONSTANT R9, desc[UR10][R22.64+-0x2c] ;  /* 0xffffd40a16097981 */ /* 0x000ee8000c1e9900 */
[----:B-----5:R1:W-:Y:S04]  /*0300*/  STS.128 [R3+0x30], R16 ;  /* 0x0000301003007388 */ /* 0x0203e80000000c00 */
[----:B------:R-:W3:Y:S04]  /*0310*/  LDG.E.CONSTANT R10, desc[UR10][R22.64+-0x28] ;  /* 0xffffd80a160a7981 */ /* 0x000ee8000c1e9900 */
[----:B------:R-:W3:Y:S04]  /*0320*/  LDG.E.CONSTANT R11, desc[UR10][R22.64+-0x24] ;  /* 0xffffdc0a160b7981 */ /* 0x000ee8000c1e9900 */
[----:B0-----:R-:W4:Y:S04]  /*0330*/  LDG.E.CONSTANT R12, desc[UR10][R22.64+-0x20] ;  /* 0xffffe00a160c7981 */ /* 0x001f28000c1e9900 */
[----:B------:R-:W4:Y:S04]  /*0340*/  LDG.E.CONSTANT R13, desc[UR10][R22.64+-0x1c] ;  /* 0xffffe40a160d7981 */ /* 0x000f28000c1e9900 */
[----:B------:R-:W4:Y:S04]  /*0350*/  LDG.E.CONSTANT R14, desc[UR10][R22.64+-0x18] ;  /* 0xffffe80a160e7981 */ /* 0x000f28000c1e9900 */
[----:B------:R-:W4:Y:S04]  /*0360*/  LDG.E.CONSTANT R15, desc[UR10][R22.64+-0x14] ;  /* 0xffffec0a160f7981 */ /* 0x000f28000c1e9900 */
[----:B-1----:R-:W5:Y:S04]  /*0370*/  LDG.E.CONSTANT R16, desc[UR10][R22.64+-0x10] ;  /* 0xfffff00a16107981 */ /* 0x002f68000c1e9900 */
[----:B------:R-:W5:Y:S04]  /*0380*/  LDG.E.CONSTANT R17, desc[UR10][R22.64+-0xc] ;  /* 0xfffff40a16117981 */ /* 0x000f68000c1e9900 */
[----:B------:R-:W5:Y:S04]  /*0390*/  LDG.E.CONSTANT R18, desc[UR10][R22.64+-0x8] ;  /* 0xfffff80a16127981 */ /* 0x000f68000c1e9900 */
[----:B------:R-:W5:Y:S04]  /*03a0*/  LDG.E.CONSTANT R19, desc[UR10][R22.64+-0x4] ;  /* 0xfffffc0a16137981 */ /* 0x000f68000c1e9900 */
[----:B--2---:R0:W-:Y:S04]  /*03b0*/  STS.128 [R3+0x40], R4 ;  /* 0x0000400403007388 */ /* 0x0041e80000000c00 */
[----:B0-----:R-:W2:Y:S04]  /*03c0*/  LDG.E.CONSTANT R4, desc[UR10][R22.64] ;  /* 0x0000000a16047981 */ /* 0x001ea8000c1e9900 */
[----:B---3--:R0:W-:Y:S04]  /*03d0*/  STS.128 [R3+0x50], R8 ;  /* 0x0000500803007388 */ /* 0x0081e80000000c00 */
[----:B------:R-:W2:Y:S04]  /*03e0*/  LDG.E.CONSTANT R5, desc[UR10][R22.64+0x4] ;  /* 0x0000040a16057981 */ /* 0x000ea8000c1e9900 */
[----:B------:R-:W2:Y:S04]  /*03f0*/  LDG.E.CONSTANT R6, desc[UR10][R22.64+0x8] ;  /* 0x0000080a16067981 */ /* 0x000ea8000c1e9900 */
[----:B------:R-:W2:Y:S04]  /*0400*/  LDG.E.CONSTANT R7, desc[UR10][R22.64+0xc] ;  /* 0x00000c0a16077981 */ /* 0x000ea8000c1e9900 */
[----:B----4-:R1:W-:Y:S04]  /*0410*/  STS.128 [R3+0x60], R12 ;  /* 0x0000600c03007388 */ /* 0x0103e80000000c00 */
[----:B0-----:R-:W3:Y:S04]  /*0420*/  LDG.E.CONSTANT R8, desc[UR10][R22.64+0x10] ;  /* 0x0000100a16087981 */ /* 0x001ee8000c1e9900 */
[----:B------:R-:W3:Y:S04]  /*0430*/  LDG.E.CONSTANT R9, desc[UR10][R22.64+0x14] ;  /* 0x0000140a16097981 */ /* 0x000ee8000c1e9900 */
[----:B------:R-:W3:Y:S04]  /*0440*/  LDG.E.CONSTANT R10, desc[UR10][R22.64+0x18] ;  /* 0x0000180a160a7981 */ /* 0x000ee8000c1e9900 */
[----:B-----5:R0:W-:Y:S04]  /*0450*/  STS.128 [R3+0x70], R16 ;  /* 0x0000701003007388 */ /* 0x0201e80000000c00 */
[----:B------:R-:W3:Y:S04]  /*0460*/  LDG.E.CONSTANT R11, desc[UR10][R22.64+0x1c] ;  /* 0x00001c0a160b7981 */ /* 0x000ee8000c1e9900 */
[----:B-1----:R-:W4:Y:S04]  /*0470*/  LDG.E.CONSTANT R12, desc[UR10][R22.64+0x20] ;  /* 0x0000200a160c7981 */ /* 0x002f28000c1e9900 */
[----:B------:R-:W4:Y:S04]  /*0480*/  LDG.E.CONSTANT R13, desc[UR10][R22.64+0x24] ;  /* 0x0000240a160d7981 */ /* 0x000f28000c1e9900 */
[----:B------:R-:W4:Y:S04]  /*0490*/  LDG.E.CONSTANT R14, desc[UR10][R22.64+0x28] ;  /* 0x0000280a160e7981 */ /* 0x000f28000c1e9900 */
[----:B------:R-:W4:Y:S04]  /*04a0*/  LDG.E.CONSTANT R15, desc[UR10][R22.64+0x2c] ;  /* 0x00002c0a160f7981 */ /* 0x000f28000c1e9900 */
[----:B0-----:R-:W5:Y:S04]  /*04b0*/  LDG.E.CONSTANT R16, desc[UR10][R22.64+0x30] ;  /* 0x0000300a16107981 */ /* 0x001f68000c1e9900 */
[----:B------:R-:W5:Y:S04]  /*04c0*/  LDG.E.CONSTANT R17, desc[UR10][R22.64+0x34] ;  /* 0x0000340a16117981 */ /* 0x000f68000c1e9900 */
[----:B------:R-:W5:Y:S04]  /*04d0*/  LDG.E.CONSTANT R18, desc[UR10][R22.64+0x38] ;  /* 0x0000380a16127981 */ /* 0x000f68000c1e9900 */
[----:B------:R-:W5:Y:S04]  /*04e0*/  LDG.E.CONSTANT R19, desc[UR10][R22.64+0x3c] ;  /* 0x00003c0a16137981 */ /* 0x000f68000c1e9900 */
[----:B--2---:R0:W-:Y:S04]  /*04f0*/  STS.128 [R3+0x80], R4 ;  /* 0x0000800403007388 */ /* 0x0041e80000000c00 */
[----:B0-----:R-:W2:Y:S04]  /*0500*/  LDG.E.CONSTANT R4, desc[UR10][R22.64+0x40] ;  /* 0x0000400a16047981 */ /* 0x001ea8000c1e9900 */
[----:B------:R-:W2:Y:S04]  /*0510*/  LDG.E.CONSTANT R5, desc[UR10][R22.64+0x44] ;  /* 0x0000440a16057981 */ /* 0x000ea8000c1e9900 */
[----:B---3--:R0:W-:Y:S04]  /*0520*/  STS.128 [R3+0x90], R8 ;  /* 0x0000900803007388 */ /* 0x0081e80000000c00 */
        /* <DEDUP_REMOVED lines=15> */
[----:B------:R-:W5:Y:S01]  /*0620*/  LDG.E.CONSTANT R19, desc[UR10][R22.64+0x7c] ;  /* 0x00007c0a16137981 */ /* 0x000f62000c1e9900 */
[----:B------:R-:W-:Y:S01]  /*0630*/  ISETP.NE.AND P0, PT, R2, RZ, PT ;  /* 0x000000ff0200720c */ /* 0x000fe20003f05270 */
[----:B------:R-:W-:Y:S02]  /*0640*/  BSSY.RECONVERGENT B0, `(.L_x_0) ;  /* 0x000005a000007945 */ /* 0x000fe40003800200 */
[----:B--2---:R0:W-:Y:S04]  /*0650*/  STS.128 [R3+0xc0], R4 ;  /* 0x0000c00403007388 */ /* 0x0041e80000000c00 */
[----:B---3--:R0:W-:Y:S04]  /*0660*/  STS.128 [R3+0xd0], R8 ;  /* 0x0000d00803007388 */ /* 0x0081e80000000c00 */
[----:B----4-:R0:W-:Y:S04]  /*0670*/  STS.128 [R3+0xe0], R12 ;  /* 0x0000e00c03007388 */ /* 0x0101e80000000c00 */
[----:B-----5:R0:W-:Y:S01]  /*0680*/  STS.128 [R3+0xf0], R16 ;  /* 0x0000f01003007388 */ /* 0x0201e20000000c00 */
[----:B------:R-:W-:Y:S05]  /*0690*/  @P0 BRA `(.L_x_1) ;  /* 0x0000000400500947 */ /* 0x000fea0003800000 */
[----:B0-----:R-:W2:Y:S04]  /*06a0*/  LDG.E.CONSTANT R4, desc[UR10][R24.64+-0x80] ;  /* 0xffff800a18047981 */ /* 0x001ea8000c1e9900 */
        /* <DEDUP_REMOVED lines=15> */
[----:B------:R-:W0:Y:S01]  /*07a0*/  S2UR UR6, SR_CgaCtaId ;  /* 0x00000000000679c3 */ /* 0x000e220000008800 */
[----:B------:R-:W-:-:S02]  /*07b0*/  UMOV UR5, 0x400 ;  /* 0x0000040000057882 */ /* 0x000fc40000000000 */
[----:B0-----:R-:W-:-:S06]  /*07c0*/  ULEA UR5, UR6, UR5, 0x18 ;  /* 0x0000000506057291 */ /* 0x001fcc000f8ec0ff */
[----:B------:R-:W-:-:S05]  /*07d0*/  MOV R20, UR5 ;  /* 0x0000000500147c02 */ /* 0x000fca0008000f00 */
[----:B--2---:R0:W-:Y:S04]  /*07e0*/  STS.128 [R20+0x800], R4 ;  /* 0x0008000414007388 */ /* 0x0041e80000000c00 */
        /* <DEDUP_REMOVED lines=60> */
[----:B---3--:R1:W-:Y:S04]  /*0bb0*/  STS.128 [R20+0x8d0], R8 ;  /* 0x0008d00814007388 */ /* 0x0083e80000000c00 */
[----:B----4-:R1:W-:Y:S04]  /*0bc0*/  STS.128 [R20+0x8e0], R12 ;  /* 0x0008e00c14007388 */ /* 0x0103e80000000c00 */
[----:B-----5:R1:W-:Y:S02]  /*0bd0*/  STS.128 [R20+0x8f0], R16 ;  /* 0x0008f01014007388 */ /* 0x0203e40000000c00 */
.L_x_1:
[----:B------:R-:W-:Y:S05]  /*0be0*/  BSYNC.RECONVERGENT B0 ;  /* 0x0000000000007941 */ /* 0x000fea0003800200 */
.L_x_0:
[----:B------:R-:W-:Y:S01]  /*0bf0*/  BAR.SYNC.DEFER_BLOCKING 0x0 ;  /* 0x0000000000007b1d */ /* 0x000fe20000010000 */
[----:B------:R-:W-:Y:S01]  /*0c00*/  UIADD3 UR4, UPT, UPT, UR4, 0x1, URZ ;  /* 0x0000000104047890 */ /* 0x000fe2000fffe0ff */
[----:B------:R-:W-:Y:S02]  /*0c10*/  IADD3 R22, P0, PT, R22, 0x100, RZ ;  /* 0x0000010016167810 */ /* 0x000fe40007f1e0ff */
[----:B------:R-:W-:Y:S01]  /*0c20*/  IADD3 R24, P1, PT, R24, 0x100, RZ ;  /* 0x0000010018187810 */ /* 0x000fe20007f3e0ff */
[----:B------:R-:W-:Y:S01]  /*0c30*/  UISETP.NE.AND UP0, UPT, UR4, 0x20, UPT ;  /* 0x000000200400788c */ /* 0x000fe2000bf05270 */
[----:B------:R-:W-:Y:S02]  /*0c40*/  IADD3.X R23, PT, PT, RZ, R23, RZ, P0, !PT ;  /* 0x00000017ff177210 */ /* 0x000fe400007fe4ff */
[----:B------:R-:W-:Y:S01]  /*0c50*/  IADD3.X R25, PT, PT, RZ, R25, RZ, P1, !PT ;  /* 0x00000019ff197210 */ /* 0x000fe20000ffe4ff */
[----:B01----:R-:W-:Y:S04]  /*0c60*/  LDS.128 R12, [R3] ;  /* 0x00000000030c7984 */ /* 0x003fe80000000c00 */
[----:B------:R-:W0:Y:S04]  /*0c70*/  LDS.128 R16, [R20+0x800] ;  /* 0x0008000014107984 */ /* 0x000e280000000c00 */
[----:B------:R-:W-:Y:S04]  /*0c80*/  LDS.128 R4, [R3+0x10] ;  /* 0x0000100003047984 */ /* 0x000fe80000000c00 */
[----:B------:R-:W1:Y:S01]  /*0c90*/  LDS.128 R8, [R20+0x810] ;  /* 0x0008100014087984 */ /* 0x000e620000000c00 */
[----:B0-----:R-:W-:-:S04]  /*0ca0*/  FFMA R12, R12, R16, R21 ;  /* 0x000000100c0c7223 */ /* 0x001fc80000000015 */
[----:B------:R-:W-:-:S04]  /*0cb0*/  FFMA R13, R13, R17, R12 ;  /* 0x000000110d0d7223 */ /* 0x000fc8000000000c */
[----:B------:R-:W-:-:S04]  /*0cc0*/  FFMA R14, R14, R18, R13 ;  /* 0x000000120e0e7223 */ /* 0x000fc8000000000d */
[----:B------:R-:W-:Y:S02]  /*0cd0*/  FFMA R21, R15, R19, R14 ;  /* 0x000000130f157223 */ /* 0x000fe4000000000e */
[----:B------:R-:W-:Y:S02]  /*0ce0*/  LDS.128 R12, [R3+0x20] ;  /* 0x00002000030c7984 */ /* 0x000fe40000000c00 */
[----:B-1----:R-:W-:Y:S02]  /*0cf0*/  FFMA R4, R4, R8, R21 ;  /* 0x0000000804047223 */ /* 0x002fe40000000015 */
[----:B------:R-:W0:Y:S02]  /*0d00*/  LDS.128 R16, [R20+0x820] ;  /* 0x0008200014107984 */ /* 0x000e240000000c00 */
[----:B------:R-:W-:-:S04]  /*0d10*/  FFMA R5, R5, R9, R4 ;  /* 0x0000000905057223 */ /* 0x000fc80000000004 */
[----:B------:R-:W-:-:S04]  /*0d20*/  FFMA R6, R6, R10, R5 ;  /* 0x0000000a06067223 */ /* 0x000fc80000000005 */
[----:B------:R-:W-:Y:S02]  /*0d30*/  FFMA R21, R7, R11, R6 ;  /* 0x0000000b07157223 */ /* 0x000fe40000000006 */
        /* <DEDUP_REMOVED lines=77> */
[----:B------:R-:W-:-:S04]  /*1210*/  FFMA R15, R15, R19, R14 ;  /* 0x000000130f0f7223 */ /* 0x000fc8000000000e */
[----:B-1----:R-:W-:-:S04]  /*1220*/  FFMA R4, R4, R8, R15 ;  /* 0x0000000804047223 */ /* 0x002fc8000000000f */
[----:B------:R-:W-:-:S04]  /*1230*/  FFMA R5, R5, R9, R4 ;  /* 0x0000000905057223 */ /* 0x000fc80000000004 */
[----:B------:R-:W-:-:S04]  /*1240*/  FFMA R6, R6, R10, R5 ;  /* 0x0000000a06067223 */ /* 0x000fc80000000005 */
[----:B------:R-:W-:Y:S01]  /*1250*/  FFMA R21, R7, R11, R6 ;  /* 0x0000000b07157223 */ /* 0x000fe20000000006 */
[----:B------:R-:W-:Y:S06]  /*1260*/  BRA.U UP0, `(.L_x_2) ;  /* 0xffffffed00bc7547 */ /* 0x000fec000b83ffff */
[----:B------:R-:W0:Y:S01]  /*1270*/  LDC.64 R4, c[0x0][0x390] ;  /* 0x0000e400ff047b82 */ /* 0x000e220000000a00 */
[----:B------:R-:W-:-:S05]  /*1280*/  LEA R3, R0, R2, 0x3 ;  /* 0x0000000200037211 */ /* 0x000fca00078e18ff */
[----:B0-----:R-:W-:-:S05]  /*1290*/  IMAD.WIDE.U32 R2, R3, 0x4, R4 ;  /* 0x0000000403027825 */ /* 0x001fca00078e0004 */
[----:B------:R-:W-:Y:S01]  /*12a0*/  STG.E desc[UR10][R2.64], R21 ;  /* 0x0000001502007986 */ /* 0x000fe2000c10190a */
[----:B------:R-:W-:Y:S05]  /*12b0*/  EXIT ;  /* 0x000000000000794d */ /* 0x000fea0003800000 */
.L_x_3:
[----:B------:R-:W-:-:S00]  /*12c0*/  BRA `(.L_x_3) ;  /* 0xfffffffc00fc7947 */ /* 0x000fc0000383ffff */
[----:B------:R-:W-:-:S00]  /*12d0*/  NOP ;  /* 0x0000000000007918 */ /* 0x000fc00000000000 */
        /* <DEDUP_REMOVED lines=10> */
.L_x_4:


//--------------------- .nv.shared.default_function_kernel0 --------------------------
	.section	.nv.shared.default_function_kernel0,"aw",@nobits
	.sectionflags	@""
	.align	4
.nv.shared.default_function_kernel0:
	.zero		3328


//--------------------- .nv.shared.reserved.0     --------------------------
	.section	.nv.shared.reserved.0,"aw",@nobits
	.weak		__nv_reservedSMEM_offset_0_alias
	.size		__nv_reservedSMEM_offset_0_alias, 0, 64
	.other		__nv_reservedSMEM_offset_0_alias,@"STO_CUDA_RESERVED_SHARED STV_DEFAULT"
__nv_reservedSMEM_offset_0_alias:
	.zero		0
	.zero		64


//--------------------- .nv.constant0.default_function_kernel0 --------------------------
	.section	.nv.constant0.default_function_kernel0,"a",@progbits
	.sectionflags	@""
	.align	4
.nv.constant0.default_function_kernel0:
	.zero		920


//--------------------- SYMBOLS --------------------------

	.type		.nv.reservedSmem.offset0,@object
	.size		.nv.reservedSmem.offset0,0x4
	.type		.nv.reservedSmem.cap,@object
	.size		.nv.reservedSmem.cap,0x4
